	.headerflags	@"EF_CUDA_TEXMODE_UNIFIED EF_CUDA_64BIT_ADDRESS EF_CUDA_SM89 EF_CUDA_VIRTUAL_SM(EF_CUDA_SM89)"
	.elftype	@"ET_EXEC"


//--------------------- .nv.info                  --------------------------
	.section	.nv.info,"",@"SHT_CUDA_INFO"
	.align	4


	//----- nvinfo : EIATTR_REGCOUNT
	.align		4
        /*0000*/ 	.byte	0x04, 0x2f
        /*0002*/ 	.short	(.L_1 - .L_0)
	.align		4
.L_0:
        /*0004*/ 	.word	index@(triton__0d1d2d3de4)
        /*0008*/ 	.word	0x00000028


	//----- nvinfo : EIATTR_MAX_STACK_SIZE
	.align		4
.L_1:
        /*000c*/ 	.byte	0x04, 0x23
        /*000e*/ 	.short	(.L_3 - .L_2)
	.align		4
.L_2:
        /*0010*/ 	.word	index@(triton__0d1d2d3de4)
        /*0014*/ 	.word	0x00000000


	//----- nvinfo : EIATTR_MIN_STACK_SIZE
	.align		4
.L_3:
        /*0018*/ 	.byte	0x04, 0x12
        /*001a*/ 	.short	(.L_5 - .L_4)
	.align		4
.L_4:
        /*001c*/ 	.word	index@(triton__0d1d2d3de4)
        /*0020*/ 	.word	0x00000000


	//----- nvinfo : EIATTR_FRAME_SIZE
	.align		4
.L_5:
        /*0024*/ 	.byte	0x04, 0x11
        /*0026*/ 	.short	(.L_7 - .L_6)
	.align		4
.L_6:
        /*0028*/ 	.word	index@(triton__0d1d2d3de4)
        /*002c*/ 	.word	0x00000000
.L_7:


//--------------------- .nv.info.triton__0d1d2d3de4 --------------------------
	.section	.nv.info.triton__0d1d2d3de4,"",@"SHT_CUDA_INFO"
	.align	4


	//----- nvinfo : EIATTR_CUDA_API_VERSION
	.align		4
        /*0000*/ 	.byte	0x04, 0x37
        /*0002*/ 	.short	(.L_9 - .L_8)
.L_8:
        /*0004*/ 	.word	0x0000007b


	//----- nvinfo : EIATTR_PARAM_CBANK
	.align		4
.L_9:
        /*0008*/ 	.byte	0x04, 0x0a
        /*000a*/ 	.short	(.L_11 - .L_10)
	.align		4
.L_10:
        /*000c*/ 	.word	index@(.nv.constant0.triton__0d1d2d3de4)
        /*0010*/ 	.short	0x0160
        /*0012*/ 	.short	0x0020


	//----- nvinfo : EIATTR_CBANK_PARAM_SIZE
	.align		4
.L_11:
        /*0014*/ 	.byte	0x03, 0x19
        /*0016*/ 	.short	0x0020


	//----- nvinfo : EIATTR_KPARAM_INFO
	.align		4
        /*0018*/ 	.byte	0x04, 0x17
        /*001a*/ 	.short	(.L_13 - .L_12)
.L_12:
        /*001c*/ 	.word	0x00000000
        /*0020*/ 	.short	0x0004
        /*0022*/ 	.short	0x001c
        /*0024*/ 	.byte	0x00, 0xf0, 0x11, 0x00


	//----- nvinfo : EIATTR_KPARAM_INFO
	.align		4
.L_13:
        /*0028*/ 	.byte	0x04, 0x17
        /*002a*/ 	.short	(.L_15 - .L_14)
.L_14:
        /*002c*/ 	.word	0x00000000
        /*0030*/ 	.short	0x0003
        /*0032*/ 	.short	0x0018
        /*0034*/ 	.byte	0x00, 0xf0, 0x11, 0x00


	//----- nvinfo : EIATTR_KPARAM_INFO
	.align		4
.L_15:
        /*0038*/ 	.byte	0x04, 0x17
        /*003a*/ 	.short	(.L_17 - .L_16)
.L_16:
        /*003c*/ 	.word	0x00000000
        /*0040*/ 	.short	0x0002
        /*0042*/ 	.short	0x0010
        /*0044*/ 	.byte	0x00, 0xf0, 0x21, 0x00


	//----- nvinfo : EIATTR_KPARAM_INFO
	.align		4
.L_17:
        /*0048*/ 	.byte	0x04, 0x17
        /*004a*/ 	.short	(.L_19 - .L_18)
.L_18:
        /*004c*/ 	.word	0x00000000
        /*0050*/ 	.short	0x0001
        /*0052*/ 	.short	0x0008
        /*0054*/ 	.byte	0x00, 0xf0, 0x21, 0x00


	//----- nvinfo : EIATTR_KPARAM_INFO
	.align		4
.L_19:
        /*0058*/ 	.byte	0x04, 0x17
        /*005a*/ 	.short	(.L_21 - .L_20)
.L_20:
        /*005c*/ 	.word	0x00000000
        /*0060*/ 	.short	0x0000
        /*0062*/ 	.short	0x0000
        /*0064*/ 	.byte	0x00, 0xf0, 0x21, 0x00


	//----- nvinfo : EIATTR_MAXREG_COUNT
	.align		4
.L_21:
        /*0068*/ 	.byte	0x03, 0x1b
        /*006a*/ 	.short	0x00ff


	//----- nvinfo : EIATTR_EXIT_INSTR_OFFSETS
	.align		4
        /*006c*/ 	.byte	0x04, 0x1c
        /*006e*/ 	.short	(.L_23 - .L_22)


	//   ....[0]....
.L_22:
        /*0070*/ 	.word	0x00000700


	//   ....[1]....
        /*0074*/ 	.word	0x00000720


	//----- nvinfo : EIATTR_CTAIDZ_USED
	.align		4
.L_23:
        /*0078*/ 	.byte	0x01, 0x04
	.zero		2


	//----- nvinfo : EIATTR_MAX_THREADS
	.align		4
        /*007c*/ 	.byte	0x04, 0x05
        /*007e*/ 	.short	(.L_25 - .L_24)
.L_24:
        /*0080*/ 	.word	0x00000080
        /*0084*/ 	.word	0x00000001
        /*0088*/ 	.word	0x00000001
.L_25:


//--------------------- .nv.rel.action            --------------------------
	.section	.nv.rel.action,"",@"SHT_CUDA_RELOCINFO"
	.align	8
	.sectionentsize	8
        /*0000*/ 	.byte	0x73, 0x00, 0x00, 0x00, 0x00, 0x00, 0x00, 0x00, 0x00, 0x00, 0x00, 0x11, 0x25, 0x00, 0x05, 0x36


//--------------------- .nv.constant0.triton__0d1d2d3de4 --------------------------
	.section	.nv.constant0.triton__0d1d2d3de4,"a",@progbits
	.align	4
.nv.constant0.triton__0d1d2d3de4:
	.zero		384


//--------------------- .text.triton__0d1d2d3de4  --------------------------
	.section	.text.triton__0d1d2d3de4,"ax",@progbits
	.sectionflags	@"SHF_BARRIERS=1"
	.sectioninfo	@"SHI_REGISTERS=40"
	.align	128
        .global         triton__0d1d2d3de4
        .type           triton__0d1d2d3de4,@function
        .size           triton__0d1d2d3de4,(.L_x_1 - triton__0d1d2d3de4)
        .other          triton__0d1d2d3de4,@"STO_CUDA_ENTRY STV_DEFAULT"
triton__0d1d2d3de4:
.text.triton__0d1d2d3de4:
[----:B------:R-:W-:-:S02]  /*0000*/  IMAD.MOV.U32 R1, RZ, RZ, c[0x0][0x28] ;  /* 0x00000a00ff017624 */ /* 0x000fc400078e00ff */
[----:B------:R-:W0:Y:S01]  /*0010*/  S2R R4, SR_CTAID.Z ;  /* 0x0000000000047919 */ /* 0x000e220000002700 */
[----:B------:R-:W1:Y:S01]  /*0020*/  S2UR UR4, SR_CTAID.Y ;  /* 0x00000000000479c3 */ /* 0x000e620000002600 */
[----:B------:R-:W-:Y:S01]  /*0030*/  IMAD.MOV.U32 R0, RZ, RZ, 0x2 ;  /* 0x00000002ff007424 */ /* 0x000fe200078e00ff */
[----:B------:R-:W-:Y:S01]  /*0040*/  CS2R R10, SRZ ;  /* 0x00000000000a7805 */ /* 0x000fe2000001ff00 */
[----:B------:R-:W2:Y:S04]  /*0050*/  S2R R2, SR_TID.X ;  /* 0x0000000000027919 */ /* 0x000ea80000002100 */
[----:B------:R-:W3:Y:S01]  /*0060*/  S2R R3, SR_CTAID.X ;  /* 0x0000000000037919 */ /* 0x000ee20000002500 */
[----:B0-----:R-:W-:Y:S02]  /*0070*/  IADD3 R4, R4, 0x1, RZ ;  /* 0x0000000104047810 */ /* 0x001fe40007ffe0ff */
[----:B--2---:R-:W-:-:S03]  /*0080*/  LOP3.LUT R2, R2, 0x7f, RZ, 0xc0, !PT ;  /* 0x0000007f02027812 */ /* 0x004fc600078ec0ff */
[----:B-1----:R-:W-:Y:S01]  /*0090*/  IMAD R4, R4, UR4, RZ ;  /* 0x0000000404047c24 */ /* 0x002fe2000f8e02ff */
[----:B------:R-:W-:Y:S01]  /*00a0*/  ULDC.64 UR4, c[0x0][0x118] ;  /* 0x0000460000047ab9 */ /* 0x000fe20000000a00 */
[----:B---3--:R-:W-:-:S03]  /*00b0*/  IMAD.SHL.U32 R3, R3, 0x400, RZ ;  /* 0x0000040003037824 */ /* 0x008fc600078e00ff */
[----:B------:R-:W-:Y:S01]  /*00c0*/  ISETP.GE.AND P0, PT, R4, 0x1b80, PT ;  /* 0x00001b800400780c */ /* 0x000fe20003f06270 */
[----:B------:R-:W-:-:S04]  /*00d0*/  IMAD R5, R2, 0x4, R3 ;  /* 0x0000000402057824 */ /* 0x000fc800078e0203 */
[----:B------:R-:W-:Y:S01]  /*00e0*/  IMAD R9, R4, 0xa8c, R5 ;  /* 0x00000a8c04097824 */ /* 0x000fe200078e0205 */
[C---:B------:R-:W-:Y:S02]  /*00f0*/  ISETP.LT.AND P1, PT, R5.reuse, 0xa8c, !P0 ;  /* 0x00000a8c0500780c */ /* 0x040fe40004721270 */
[----:B------:R-:W-:Y:S01]  /*0100*/  IADD3 R5, R5, 0x200, RZ ;  /* 0x0000020005057810 */ /* 0x000fe20007ffe0ff */
[C---:B------:R-:W-:Y:S01]  /*0110*/  IMAD.WIDE R6, R9.reuse, R0, c[0x0][0x160] ;  /* 0x0000580009067625 */ /* 0x040fe200078e0200 */
[----:B------:R-:W-:Y:S02]  /*0120*/  IADD3 R9, R9, 0x200, RZ ;  /* 0x0000020009097810 */ /* 0x000fe40007ffe0ff */
[----:B------:R-:W-:-:S07]  /*0130*/  ISETP.LT.AND P2, PT, R5, 0xa8c, !P0 ;  /* 0x00000a8c0500780c */ /* 0x000fce0004741270 */
[----:B------:R0:W2:Y:S01]  /*0140*/  @P1 LDG.E.EL.64 R10, [R6.64] ;  /* 0x00000004060a1981 */ /* 0x0000a2000c2e1b00 */
[----:B------:R-:W-:Y:S01]  /*0150*/  CS2R R12, SRZ ;  /* 0x00000000000c7805 */ /* 0x000fe2000001ff00 */
[----:B------:R-:W-:-:S05]  /*0160*/  IMAD.WIDE R8, R9, R0, c[0x0][0x160] ;  /* 0x0000580009087625 */ /* 0x000fca00078e0200 */
[----:B------:R1:W3:Y:S01]  /*0170*/  @P2 LDG.E.EL.64 R12, [R8.64] ;  /* 0x00000004080c2981 */ /* 0x0002e2000c2e1b00 */
[----:B------:R-:W-:Y:S01]  /*0180*/  IMAD.HI R5, R4, 0x66666667, RZ ;  /* 0x6666666704057827 */ /* 0x000fe200078e02ff */
[C---:B------:R-:W-:Y:S02]  /*0190*/  LOP3.LUT R33, R3.reuse, R2, RZ, 0xfc, !PT ;  /* 0x0000000203217212 */ /* 0x040fe400078efcff */
[C-C-:B------:R-:W-:Y:S02]  /*01a0*/  LOP3.LUT R31, R3.reuse, 0x80, R2.reuse, 0xfe, !PT ;  /* 0x00000080031f7812 */ /* 0x140fe400078efe02 */
[----:B0-----:R-:W-:Y:S02]  /*01b0*/  SHF.R.U32.HI R6, RZ, 0x1f, R5 ;  /* 0x0000001fff067819 */ /* 0x001fe40000011605 */
[----:B------:R-:W-:Y:S01]  /*01c0*/  LOP3.LUT R29, R3, 0x100, R2, 0xfe, !PT ;  /* 0x00000100031d7812 */ /* 0x000fe200078efe02 */
[----:B-1----:R-:W-:Y:S01]  /*01d0*/  IMAD.SHL.U32 R8, R2, 0x2, RZ ;  /* 0x0000000202087824 */ /* 0x002fe200078e00ff */
[----:B------:R-:W-:-:S02]  /*01e0*/  LEA.HI.SX32 R7, R5, R6, 0x19 ;  /* 0x0000000605077211 */ /* 0x000fc400078fcaff */
[----:B------:R-:W-:Y:S02]  /*01f0*/  LOP3.LUT R21, R3, 0x180, R2, 0xfe, !PT ;  /* 0x0000018003157812 */ /* 0x000fe400078efe02 */
[----:B------:R-:W-:Y:S01]  /*0200*/  ISETP.LT.AND P6, PT, R31, 0xa8c, !P0 ;  /* 0x00000a8c1f00780c */ /* 0x000fe200047c1270 */
[----:B------:R-:W-:Y:S01]  /*0210*/  IMAD R4, R7, -0x140, R4 ;  /* 0xfffffec007047824 */ /* 0x000fe200078e0204 */
[----:B------:R-:W-:Y:S02]  /*0220*/  ISETP.LT.AND P5, PT, R29, 0xa8c, !P0 ;  /* 0x00000a8c1d00780c */ /* 0x000fe400047a1270 */
[----:B------:R-:W-:Y:S01]  /*0230*/  ISETP.LT.AND P4, PT, R21, 0xa8c, !P0 ;  /* 0x00000a8c1500780c */ /* 0x000fe20004781270 */
[----:B------:R-:W-:-:S04]  /*0240*/  IMAD R4, R7, 0xd2f00, R4 ;  /* 0x000d2f0007047824 */ /* 0x000fc800078e0204 */
[--C-:B------:R-:W-:Y:S02]  /*0250*/  IMAD R31, R31, 0x140, R4.reuse ;  /* 0x000001401f1f7824 */ /* 0x100fe400078e0204 */
[--C-:B------:R-:W-:Y:S02]  /*0260*/  IMAD R29, R29, 0x140, R4.reuse ;  /* 0x000001401d1d7824 */ /* 0x100fe400078e0204 */
[----:B------:R-:W-:-:S04]  /*0270*/  IMAD R21, R21, 0x140, R4 ;  /* 0x0000014015157824 */ /* 0x000fc800078e0204 */
[----:B------:R-:W-:-:S04]  /*0280*/  IMAD.WIDE R34, R21, R0, c[0x0][0x168] ;  /* 0x00005a0015227625 */ /* 0x000fc800078e0200 */
[----:B------:R-:W-:Y:S01]  /*0290*/  IMAD.WIDE R20, R21, R0, c[0x0][0x170] ;  /* 0x00005c0015147625 */ /* 0x000fe200078e0200 */
[----:B--2---:R-:W-:-:S04]  /*02a0*/  SHF.R.U32.HI R14, RZ, 0x10, R10 ;  /* 0x00000010ff0e7819 */ /* 0x004fc8000001160a */
[----:B------:R-:W-:Y:S02]  /*02b0*/  PRMT R18, R10, 0x5410, R14 ;  /* 0x000054100a127816 */ /* 0x000fe4000000000e */
[----:B------:R-:W-:Y:S02]  /*02c0*/  SHF.R.U32.HI R10, RZ, 0x10, R11 ;  /* 0x00000010ff0a7819 */ /* 0x000fe4000001160b */
[----:B---3--:R-:W-:Y:S02]  /*02d0*/  SHF.R.U32.HI R5, RZ, 0x10, R12 ;  /* 0x00000010ff057819 */ /* 0x008fe4000001160c */
[----:B------:R-:W-:Y:S02]  /*02e0*/  PRMT R19, R11, 0x5410, R10 ;  /* 0x000054100b137816 */ /* 0x000fe4000000000a */
[----:B------:R-:W-:Y:S02]  /*02f0*/  SHF.R.U32.HI R6, RZ, 0x10, R13 ;  /* 0x00000010ff067819 */ /* 0x000fe4000001160d */
[----:B------:R-:W-:Y:S01]  /*0300*/  PRMT R10, R12, 0x5410, R5 ;  /* 0x000054100c0a7816 */ /* 0x000fe20000000005 */
[----:B------:R-:W-:Y:S01]  /*0310*/  STS.64 [R2.X8], R18 ;  /* 0x0000001202007388 */ /* 0x000fe20000008a00 */
[----:B------:R-:W-:-:S02]  /*0320*/  PRMT R11, R13, 0x5410, R6 ;  /* 0x000054100d0b7816 */ /* 0x000fc40000000006 */
[--C-:B------:R-:W-:Y:S01]  /*0330*/  LOP3.LUT R5, R3, 0x200, R2.reuse, 0xfe, !PT ;  /* 0x0000020003057812 */ /* 0x100fe200078efe02 */
[----:B------:R-:W-:Y:S06]  /*0340*/  BAR.SYNC 0x0 ;  /* 0x0000000000007b1d */ /* 0x000fec0000000000 */
[----:B------:R-:W0:Y:S01]  /*0350*/  LDS.U16 R27, [R8] ;  /* 0x00000000081b7984 */ /* 0x000e220000000400 */
[----:B------:R-:W-:Y:S02]  /*0360*/  ISETP.LT.AND P3, PT, R5, 0xa8c, !P0 ;  /* 0x00000a8c0500780c */ /* 0x000fe40004761270 */
[C-C-:B------:R-:W-:Y:S01]  /*0370*/  LOP3.LUT R6, R3.reuse, 0x280, R2.reuse, 0xfe, !PT ;  /* 0x0000028003067812 */ /* 0x140fe200078efe02 */
[----:B------:R-:W1:Y:S01]  /*0380*/  LDS.U16 R16, [R8+0x100] ;  /* 0x0001000008107984 */ /* 0x000e620000000400 */
[----:B------:R-:W-:-:S03]  /*0390*/  LOP3.LUT R18, R3, 0x300, R2, 0xfe, !PT ;  /* 0x0000030003127812 */ /* 0x000fc600078efe02 */
[----:B------:R-:W2:Y:S01]  /*03a0*/  LDS.U16 R14, [R8+0x200] ;  /* 0x00020000080e7984 */ /* 0x000ea20000000400 */
[----:B------:R-:W-:Y:S02]  /*03b0*/  ISETP.LT.AND P2, PT, R6, 0xa8c, !P0 ;  /* 0x00000a8c0600780c */ /* 0x000fe40004741270 */
[----:B------:R-:W-:Y:S01]  /*03c0*/  ISETP.LT.AND P1, PT, R18, 0xa8c, !P0 ;  /* 0x00000a8c1200780c */ /* 0x000fe20004721270 */
[----:B------:R-:W3:Y:S01]  /*03d0*/  LDS.U16 R12, [R8+0x300] ;  /* 0x00030000080c7984 */ /* 0x000ee20000000400 */
[----:B------:R-:W-:-:S03]  /*03e0*/  P2R R18, PR, RZ, 0x40 ;  /* 0x00000040ff127803 */ /* 0x000fc60000000000 */
[----:B------:R-:W-:Y:S06]  /*03f0*/  BAR.SYNC 0x0 ;  /* 0x0000000000007b1d */ /* 0x000fec0000000000 */
[----:B------:R-:W-:Y:S04]  /*0400*/  STS.64 [R2.X8], R10 ;  /* 0x0000000a02007388 */ /* 0x000fe80000008a00 */
[----:B------:R-:W-:Y:S06]  /*0410*/  BAR.SYNC 0x0 ;  /* 0x0000000000007b1d */ /* 0x000fec0000000000 */
[----:B------:R-:W4:Y:S04]  /*0420*/  LDS.U16 R19, [R8] ;  /* 0x0000000008137984 */ /* 0x000f280000000400 */
[----:B------:R-:W5:Y:S01]  /*0430*/  LDS.U16 R17, [R8+0x100] ;  /* 0x0001000008117984 */ /* 0x000f620000000400 */
[----:B------:R-:W-:Y:S01]  /*0440*/  LOP3.LUT R2, R3, 0x380, R2, 0xfe, !PT ;  /* 0x0000038003027812 */ /* 0x000fe200078efe02 */
[----:B------:R-:W-:-:S02]  /*0450*/  IMAD.WIDE R10, R29, R0, c[0x0][0x168] ;  /* 0x00005a001d0a7625 */ /* 0x000fc400078e0200 */
[----:B------:R-:W5:Y:S01]  /*0460*/  LDS.U16 R15, [R8+0x200] ;  /* 0x00020000080f7984 */ /* 0x000f620000000400 */
[----:B------:R-:W-:Y:S02]  /*0470*/  P2R R3, PR, RZ, 0x8 ;  /* 0x00000008ff037803 */ /* 0x000fe40000000000 */
[C---:B------:R-:W-:Y:S01]  /*0480*/  ISETP.LT.AND P3, PT, R33.reuse, 0xa8c, !P0 ;  /* 0x00000a8c2100780c */ /* 0x040fe20004761270 */
[----:B------:R0:W5:Y:S01]  /*0490*/  LDS.U16 R13, [R8+0x300] ;  /* 0x00030000080d7984 */ /* 0x0001620000000400 */
[----:B------:R-:W-:Y:S01]  /*04a0*/  IMAD R33, R33, 0x140, R4 ;  /* 0x0000014021217824 */ /* 0x000fe200078e0204 */
[----:B------:R-:W-:Y:S01]  /*04b0*/  ISETP.LT.AND P0, PT, R2, 0xa8c, !P0 ;  /* 0x00000a8c0200780c */ /* 0x000fe20004701270 */
[-C--:B------:R-:W-:Y:S01]  /*04c0*/  IMAD.WIDE R28, R29, R0.reuse, c[0x0][0x170] ;  /* 0x00005c001d1c7625 */ /* 0x080fe200078e0200 */
[----:B------:R-:W-:Y:S02]  /*04d0*/  P2R R5, PR, RZ, 0x8 ;  /* 0x00000008ff057803 */ /* 0x000fe40000000000 */
[C---:B------:R-:W-:Y:S01]  /*04e0*/  IADD3 R32, R33.reuse, 0x28000, RZ ;  /* 0x0002800021207810 */ /* 0x040fe20007ffe0ff */
[C---:B------:R-:W-:Y:S01]  /*04f0*/  IMAD.WIDE R6, R33.reuse, R0, c[0x0][0x168] ;  /* 0x00005a0021067625 */ /* 0x040fe200078e0200 */
[----:B------:R-:W-:-:S02]  /*0500*/  IADD3 R37, R33, 0x32000, RZ ;  /* 0x0003200021257810 */ /* 0x000fc40007ffe0ff */
[----:B------:R-:W-:Y:S01]  /*0510*/  IADD3 R25, R33, 0x3c000, RZ ;  /* 0x0003c00021197810 */ /* 0x000fe20007ffe0ff */
[-C--:B0-----:R-:W-:Y:S01]  /*0520*/  IMAD.WIDE R8, R31, R0.reuse, c[0x0][0x168] ;  /* 0x00005a001f087625 */ /* 0x081fe200078e0200 */
[----:B------:R0:W-:Y:S01]  /*0530*/  @P3 STG.E.U16 [R6.64], R27 ;  /* 0x0000001b06003986 */ /* 0x0001e2000c101504 */
[----:B------:R-:W-:Y:S02]  /*0540*/  ISETP.NE.AND P3, PT, R3, RZ, PT ;  /* 0x000000ff0300720c */ /* 0x000fe40003f65270 */
[----:B------:R-:W-:Y:S01]  /*0550*/  IADD3 R23, R33, 0x46000, RZ ;  /* 0x0004600021177810 */ /* 0x000fe20007ffe0ff */
[----:B-1----:R1:W-:Y:S01]  /*0560*/  @P6 STG.E.U16 [R8.64], R16 ;  /* 0x0000001008006986 */ /* 0x0023e2000c101504 */
[----:B------:R-:W-:Y:S01]  /*0570*/  ISETP.NE.AND P6, PT, R5, RZ, PT ;  /* 0x000000ff0500720c */ /* 0x000fe20003fc5270 */
[-C--:B------:R-:W-:Y:S02]  /*0580*/  IMAD.WIDE R2, R32, R0.reuse, c[0x0][0x168] ;  /* 0x00005a0020027625 */ /* 0x080fe400078e0200 */
[----:B--2---:R2:W-:Y:S02]  /*0590*/  @P5 STG.E.U16 [R10.64], R14 ;  /* 0x0000000e0a005986 */ /* 0x0045e4000c101504 */
[----:B------:R-:W-:-:S02]  /*05a0*/  IMAD.WIDE R4, R37, R0, c[0x0][0x168] ;  /* 0x00005a0025047625 */ /* 0x000fc400078e0200 */
[----:B---3--:R-:W-:Y:S02]  /*05b0*/  @P4 STG.E.U16 [R34.64], R12 ;  /* 0x0000000c22004986 */ /* 0x008fe4000c101504 */
[-C--:B0-----:R-:W-:Y:S02]  /*05c0*/  IMAD.WIDE R6, R25, R0.reuse, c[0x0][0x168] ;  /* 0x00005a0019067625 */ /* 0x081fe400078e0200 */
[----:B----4-:R0:W-:Y:S02]  /*05d0*/  @P3 STG.E.U16 [R2.64], R19 ;  /* 0x0000001302003986 */ /* 0x0101e4000c101504 */
[-C--:B-1----:R-:W-:Y:S02]  /*05e0*/  IMAD.WIDE R8, R23, R0.reuse, c[0x0][0x168] ;  /* 0x00005a0017087625 */ /* 0x082fe400078e0200 */
[----:B-----5:R1:W-:Y:S02]  /*05f0*/  @P2 STG.E.U16 [R4.64], R17 ;  /* 0x0000001104002986 */ /* 0x0203e4000c101504 */
[----:B--2---:R-:W-:-:S02]  /*0600*/  IMAD.WIDE R10, R33, R0, c[0x0][0x170] ;  /* 0x00005c00210a7625 */ /* 0x004fc400078e0200 */
[----:B------:R2:W-:Y:S02]  /*0610*/  @P1 STG.E.U16 [R6.64], R15 ;  /* 0x0000000f06001986 */ /* 0x0005e4000c101504 */
[-C--:B------:R-:W-:Y:S02]  /*0620*/  IMAD.WIDE R30, R31, R0.reuse, c[0x0][0x170] ;  /* 0x00005c001f1e7625 */ /* 0x080fe400078e0200 */
[----:B------:R3:W-:Y:S02]  /*0630*/  @P0 STG.E.U16 [R8.64], R13 ;  /* 0x0000000d08000986 */ /* 0x0007e4000c101504 */
[-C--:B------:R-:W-:Y:S02]  /*0640*/  IMAD.WIDE R32, R32, R0.reuse, c[0x0][0x170] ;  /* 0x00005c0020207625 */ /* 0x080fe400078e0200 */
[----:B------:R3:W-:Y:S01]  /*0650*/  @P6 STG.E.U16 [R10.64], R27 ;  /* 0x0000001b0a006986 */ /* 0x0007e2000c101504 */
[----:B------:R-:W-:Y:S01]  /*0660*/  ISETP.NE.AND P6, PT, R18, RZ, PT ;  /* 0x000000ff1200720c */ /* 0x000fe20003fc5270 */
[----:B0-----:R-:W-:-:S04]  /*0670*/  IMAD.WIDE R2, R37, R0, c[0x0][0x170] ;  /* 0x00005c0025027625 */ /* 0x001fc800078e0200 */
[----:B-1----:R-:W-:-:S04]  /*0680*/  IMAD.WIDE R4, R25, R0, c[0x0][0x170] ;  /* 0x00005c0019047625 */ /* 0x002fc800078e0200 */
[----:B--2---:R-:W-:-:S04]  /*0690*/  IMAD.WIDE R6, R23, R0, c[0x0][0x170] ;  /* 0x00005c0017067625 */ /* 0x004fc800078e0200 */
[----:B------:R3:W-:Y:S04]  /*06a0*/  @P6 STG.E.U16 [R30.64], R16 ;  /* 0x000000101e006986 */ /* 0x0007e8000c101504 */
[----:B------:R3:W-:Y:S04]  /*06b0*/  @P5 STG.E.U16 [R28.64], R14 ;  /* 0x0000000e1c005986 */ /* 0x0007e8000c101504 */
[----:B------:R3:W-:Y:S04]  /*06c0*/  @P4 STG.E.U16 [R20.64], R12 ;  /* 0x0000000c14004986 */ /* 0x0007e8000c101504 */
[----:B------:R3:W-:Y:S04]  /*06d0*/  @P3 STG.E.U16 [R32.64], R19 ;  /* 0x0000001320003986 */ /* 0x0007e8000c101504 */
[----:B------:R3:W-:Y:S04]  /*06e0*/  @P2 STG.E.U16 [R2.64], R17 ;  /* 0x0000001102002986 */ /* 0x0007e8000c101504 */
[----:B------:R3:W-:Y:S01]  /*06f0*/  @P1 STG.E.U16 [R4.64], R15 ;  /* 0x0000000f04001986 */ /* 0x0007e2000c101504 */
[----:B------:R-:W-:Y:S05]  /*0700*/  @!P0 EXIT ;  /* 0x000000000000894d */ /* 0x000fea0003800000 */
[----:B------:R-:W-:Y:S01]  /*0710*/  STG.E.U16 [R6.64], R13 ;  /* 0x0000000d06007986 */ /* 0x000fe2000c101504 */
[----:B------:R-:W-:Y:S05]  /*0720*/  EXIT ;  /* 0x000000000000794d */ /* 0x000fea0003800000 */
.L_x_0:
[----:B------:R-:W-:-:S00]  /*0730*/  BRA `(.L_x_0) ;  /* 0xfffffff000007947 */ /* 0x000fc0000383ffff */
[----:B------:R-:W-:-:S00]  /*0740*/  NOP ;  /* 0x0000000000007918 */ /* 0x000fc00000000000 */
        /* <DEDUP_REMOVED lines=11> */
.L_x_1:


//--------------------- .nv.shared.triton__0d1d2d3de4 --------------------------
	.section	.nv.shared.triton__0d1d2d3de4,"aw",@nobits
	.align	16
